//
// Generated by NVIDIA NVVM Compiler
//
// Compiler Build ID: CL-36424714
// Cuda compilation tools, release 13.0, V13.0.88
// Based on NVVM 20.0.0
//

.version 9.0
.target sm_100
.address_size 64

	// .globl	_Z23__1d_redist_1d_unpack__PdS_iiPiS0_

.visible .entry _Z23__1d_redist_1d_unpack__PdS_iiPiS0_(
	.param .u64 .ptr .align 1 _Z23__1d_redist_1d_unpack__PdS_iiPiS0__param_0,
	.param .u64 .ptr .align 1 _Z23__1d_redist_1d_unpack__PdS_iiPiS0__param_1,
	.param .u32 _Z23__1d_redist_1d_unpack__PdS_iiPiS0__param_2,
	.param .u32 _Z23__1d_redist_1d_unpack__PdS_iiPiS0__param_3,
	.param .u64 .ptr .align 1 _Z23__1d_redist_1d_unpack__PdS_iiPiS0__param_4,
	.param .u64 .ptr .align 1 _Z23__1d_redist_1d_unpack__PdS_iiPiS0__param_5
)
{
	.reg .pred 	%p<4>;
	.reg .b32 	%r<22>;
	.reg .b64 	%rd<16>;
	.reg .b64 	%fd<2>;

	ld.param.u64 	%rd1, [_Z23__1d_redist_1d_unpack__PdS_iiPiS0__param_0];
	ld.param.u64 	%rd2, [_Z23__1d_redist_1d_unpack__PdS_iiPiS0__param_1];
	ld.param.u32 	%r3, [_Z23__1d_redist_1d_unpack__PdS_iiPiS0__param_2];
	ld.param.u32 	%r4, [_Z23__1d_redist_1d_unpack__PdS_iiPiS0__param_3];
	ld.param.u64 	%rd3, [_Z23__1d_redist_1d_unpack__PdS_iiPiS0__param_4];
	ld.param.u64 	%rd4, [_Z23__1d_redist_1d_unpack__PdS_iiPiS0__param_5];
	cvta.to.global.u64 	%rd5, %rd4;
	cvta.to.global.u64 	%rd6, %rd3;
	mov.u32 	%r5, %ctaid.z;
	mul.wide.u32 	%rd7, %r5, 4;
	add.s64 	%rd8, %rd6, %rd7;
	ld.global.u32 	%r6, [%rd8];
	add.s64 	%rd9, %rd5, %rd7;
	ld.global.u32 	%r7, [%rd9+4];
	ld.global.u32 	%r8, [%rd9];
	sub.s32 	%r9, %r7, %r8;
	mov.u32 	%r10, %ctaid.x;
	mov.u32 	%r11, %ntid.x;
	mul.lo.s32 	%r12, %r11, %r10;
	mov.u32 	%r13, %ctaid.y;
	mov.u32 	%r14, %ntid.y;
	mov.u32 	%r15, %tid.y;
	mov.u32 	%r16, %tid.x;
	mad.lo.s32 	%r17, %r13, %r14, %r16;
	add.s32 	%r18, %r17, %r6;
	mad.lo.s32 	%r19, %r12, %r9, %r18;
	mad.lo.s32 	%r1, %r9, %r15, %r19;
	add.s32 	%r20, %r12, %r15;
	mad.lo.s32 	%r21, %r20, %r3, %r17;
	add.s32 	%r2, %r21, %r8;
	setp.ge.s32 	%p1, %r17, %r9;
	setp.ge.s32 	%p2, %r20, %r4;
	or.pred  	%p3, %p2, %p1;
	@%p3 bra 	$L__BB0_2;
	cvta.to.global.u64 	%rd10, %rd2;
	cvta.to.global.u64 	%rd11, %rd1;
	mul.wide.s32 	%rd12, %r1, 8;
	add.s64 	%rd13, %rd10, %rd12;
	ld.global.f64 	%fd1, [%rd13];
	mul.wide.s32 	%rd14, %r2, 8;
	add.s64 	%rd15, %rd11, %rd14;
	st.global.f64 	[%rd15], %fd1;
$L__BB0_2:
	ret;

}
	// .globl	_Z23__2d_noredist_1d_pack__PdS_iiPiS0_
.visible .entry _Z23__2d_noredist_1d_pack__PdS_iiPiS0_(
	.param .u64 .ptr .align 1 _Z23__2d_noredist_1d_pack__PdS_iiPiS0__param_0,
	.param .u64 .ptr .align 1 _Z23__2d_noredist_1d_pack__PdS_iiPiS0__param_1,
	.param .u32 _Z23__2d_noredist_1d_pack__PdS_iiPiS0__param_2,
	.param .u32 _Z23__2d_noredist_1d_pack__PdS_iiPiS0__param_3,
	.param .u64 .ptr .align 1 _Z23__2d_noredist_1d_pack__PdS_iiPiS0__param_4,
	.param .u64 .ptr .align 1 _Z23__2d_noredist_1d_pack__PdS_iiPiS0__param_5
)
{
	.reg .pred 	%p<4>;
	.reg .b32 	%r<22>;
	.reg .b64 	%rd<16>;
	.reg .b64 	%fd<2>;

	ld.param.u64 	%rd1, [_Z23__2d_noredist_1d_pack__PdS_iiPiS0__param_0];
	ld.param.u64 	%rd2, [_Z23__2d_noredist_1d_pack__PdS_iiPiS0__param_1];
	ld.param.u32 	%r3, [_Z23__2d_noredist_1d_pack__PdS_iiPiS0__param_2];
	ld.param.u32 	%r4, [_Z23__2d_noredist_1d_pack__PdS_iiPiS0__param_3];
	ld.param.u64 	%rd3, [_Z23__2d_noredist_1d_pack__PdS_iiPiS0__param_4];
	ld.param.u64 	%rd4, [_Z23__2d_noredist_1d_pack__PdS_iiPiS0__param_5];
	cvta.to.global.u64 	%rd5, %rd3;
	cvta.to.global.u64 	%rd6, %rd4;
	mov.u32 	%r5, %ctaid.x;
	mov.u32 	%r6, %ntid.x;
	mul.lo.s32 	%r7, %r6, %r5;
	mov.u32 	%r8, %ctaid.z;
	mul.wide.u32 	%rd7, %r8, 4;
	add.s64 	%rd8, %rd6, %rd7;
	ld.global.u32 	%r9, [%rd8];
	mov.u32 	%r10, %ctaid.y;
	mov.u32 	%r11, %ntid.y;
	mov.u32 	%r12, %tid.y;
	mov.u32 	%r13, %tid.x;
	add.s32 	%r14, %r7, %r12;
	mad.lo.s32 	%r15, %r10, %r11, %r13;
	mad.lo.s32 	%r16, %r14, %r3, %r15;
	add.s32 	%r1, %r16, %r9;
	add.s64 	%rd9, %rd5, %rd7;
	ld.global.u32 	%r17, [%rd9];
	ld.global.u32 	%r18, [%rd8+4];
	sub.s32 	%r19, %r18, %r9;
	add.s32 	%r20, %r15, %r17;
	mad.lo.s32 	%r21, %r7, %r19, %r20;
	mad.lo.s32 	%r2, %r19, %r12, %r21;
	setp.ge.s32 	%p1, %r15, %r19;
	setp.ge.s32 	%p2, %r14, %r4;
	or.pred  	%p3, %p2, %p1;
	@%p3 bra 	$L__BB1_2;
	cvta.to.global.u64 	%rd10, %rd2;
	cvta.to.global.u64 	%rd11, %rd1;
	mul.wide.s32 	%rd12, %r1, 8;
	add.s64 	%rd13, %rd10, %rd12;
	ld.global.f64 	%fd1, [%rd13];
	mul.wide.s32 	%rd14, %r2, 8;
	add.s64 	%rd15, %rd11, %rd14;
	st.global.f64 	[%rd15], %fd1;
$L__BB1_2:
	ret;

}


// ===== COMPILED SASS (sm_100) =====

	.target	sm_100

	.elftype	@"ET_EXEC"


//--------------------- .note.nv.tkinfo           --------------------------
	.section	.note.nv.tkinfo,"",@"SHT_NOTE"
	.sectionflags	@"SHF_NOTE_NV_TKINFO"
	.tkinfo
        /*0018*/ 	.word	0x00000002
        /*0030*/ 	.string	""
        /*0030*/ 	.string	"ptxas"
        /*0030*/ 	.string	"Cuda compilation tools, release 13.0, V13.0.88"
        /*0030*/ 	.string	"Build cuda_13.0.r13.0/compiler.36424714_0"
        /*0030*/ 	.string	"-arch sm_100 -m 64 "



//--------------------- .note.nv.cuinfo           --------------------------
	.section	.note.nv.cuinfo,"",@"SHT_NOTE"
	.sectionflags	@"SHF_NOTE_NV_CUINFO"
        /*0018*/ 	.short	0x0002
        /*001a*/ 	.short	0x0064
        /*001c*/ 	.short	0x0082
	.zero		2


//--------------------- .nv.info                  --------------------------
	.section	.nv.info,"",@"SHT_CUDA_INFO"
	.align	4


	//----- nvinfo : EIATTR_REGCOUNT
	.align		4
        /*0000*/ 	.byte	0x04, 0x2f
        /*0002*/ 	.short	(.L_1 - .L_0)
	.align		4
.L_0:
        /*0004*/ 	.word	index@(_Z23__1d_redist_1d_unpack__PdS_iiPiS0_)
        /*0008*/ 	.word	0x0000000c


	//----- nvinfo : EIATTR_FRAME_SIZE
	.align		4
.L_1:
        /*000c*/ 	.byte	0x04, 0x11
        /*000e*/ 	.short	(.L_3 - .L_2)
	.align		4
.L_2:
        /*0010*/ 	.word	index@(_Z23__1d_redist_1d_unpack__PdS_iiPiS0_)
        /*0014*/ 	.word	0x00000000


	//----- nvinfo : EIATTR_REGCOUNT
	.align		4
.L_3:
        /*0018*/ 	.byte	0x04, 0x2f
        /*001a*/ 	.short	(.L_5 - .L_4)
	.align		4
.L_4:
        /*001c*/ 	.word	index@(_Z23__2d_noredist_1d_pack__PdS_iiPiS0_)
        /*0020*/ 	.word	0x0000000c


	//----- nvinfo : EIATTR_FRAME_SIZE
	.align		4
.L_5:
        /*0024*/ 	.byte	0x04, 0x11
        /*0026*/ 	.short	(.L_7 - .L_6)
	.align		4
.L_6:
        /*0028*/ 	.word	index@(_Z23__2d_noredist_1d_pack__PdS_iiPiS0_)
        /*002c*/ 	.word	0x00000000


	//----- nvinfo : EIATTR_MIN_STACK_SIZE
	.align		4
.L_7:
        /*0030*/ 	.byte	0x04, 0x12
        /*0032*/ 	.short	(.L_9 - .L_8)
	.align		4
.L_8:
        /*0034*/ 	.word	index@(_Z23__2d_noredist_1d_pack__PdS_iiPiS0_)
        /*0038*/ 	.word	0x00000000


	//----- nvinfo : EIATTR_MIN_STACK_SIZE
	.align		4
.L_9:
        /*003c*/ 	.byte	0x04, 0x12
        /*003e*/ 	.short	(.L_11 - .L_10)
	.align		4
.L_10:
        /*0040*/ 	.word	index@(_Z23__1d_redist_1d_unpack__PdS_iiPiS0_)
        /*0044*/ 	.word	0x00000000
.L_11:


//--------------------- .nv.compat                --------------------------
	.section	.nv.compat,"",@"SHT_CUDA_COMPAT_INFO"
	.align	4
        /*0000*/ 	.byte	0x02, 0x09, 0x00, 0x00, 0x02, 0x02, 0x01, 0x00, 0x02, 0x05, 0x05, 0x00, 0x03, 0x07, 0x01, 0x01
        /*0010*/ 	.byte	0x02, 0x03, 0x00, 0x00, 0x02, 0x06, 0x01, 0x00, 0x04, 0x0b, 0x08, 0x00, 0x09, 0x00, 0x00, 0x00
        /*0020*/ 	.byte	0x00, 0x00, 0x00, 0x00


//--------------------- .nv.info._Z23__2d_noredist_1d_pack__PdS_iiPiS0_ --------------------------
	.section	.nv.info._Z23__2d_noredist_1d_pack__PdS_iiPiS0_,"",@"SHT_CUDA_INFO"
	.sectionflags	@""
	.align	4


	//----- nvinfo : EIATTR_CUDA_API_VERSION
	.align		4
        /*0000*/ 	.byte	0x04, 0x37
        /*0002*/ 	.short	(.L_13 - .L_12)
.L_12:
        /*0004*/ 	.word	0x00000082


	//----- nvinfo : EIATTR_KPARAM_INFO
	.align		4
.L_13:
        /*0008*/ 	.byte	0x04, 0x17
        /*000a*/ 	.short	(.L_15 - .L_14)
.L_14:
        /*000c*/ 	.word	0x00000000
        /*0010*/ 	.short	0x0005
        /*0012*/ 	.short	0x0020
        /*0014*/ 	.byte	0x00, 0xf5, 0x21, 0x00


	//----- nvinfo : EIATTR_KPARAM_INFO
	.align		4
.L_15:
        /*0018*/ 	.byte	0x04, 0x17
        /*001a*/ 	.short	(.L_17 - .L_16)
.L_16:
        /*001c*/ 	.word	0x00000000
        /*0020*/ 	.short	0x0004
        /*0022*/ 	.short	0x0018
        /*0024*/ 	.byte	0x00, 0xf5, 0x21, 0x00


	//----- nvinfo : EIATTR_KPARAM_INFO
	.align		4
.L_17:
        /*0028*/ 	.byte	0x04, 0x17
        /*002a*/ 	.short	(.L_19 - .L_18)
.L_18:
        /*002c*/ 	.word	0x00000000
        /*0030*/ 	.short	0x0003
        /*0032*/ 	.short	0x0014
        /*0034*/ 	.byte	0x00, 0xf0, 0x11, 0x00


	//----- nvinfo : EIATTR_KPARAM_INFO
	.align		4
.L_19:
        /*0038*/ 	.byte	0x04, 0x17
        /*003a*/ 	.short	(.L_21 - .L_20)
.L_20:
        /*003c*/ 	.word	0x00000000
        /*0040*/ 	.short	0x0002
        /*0042*/ 	.short	0x0010
        /*0044*/ 	.byte	0x00, 0xf0, 0x11, 0x00


	//----- nvinfo : EIATTR_KPARAM_INFO
	.align		4
.L_21:
        /*0048*/ 	.byte	0x04, 0x17
        /*004a*/ 	.short	(.L_23 - .L_22)
.L_22:
        /*004c*/ 	.word	0x00000000
        /*0050*/ 	.short	0x0001
        /*0052*/ 	.short	0x0008
        /*0054*/ 	.byte	0x00, 0xf5, 0x21, 0x00


	//----- nvinfo : EIATTR_KPARAM_INFO
	.align		4
.L_23:
        /*0058*/ 	.byte	0x04, 0x17
        /*005a*/ 	.short	(.L_25 - .L_24)
.L_24:
        /*005c*/ 	.word	0x00000000
        /*0060*/ 	.short	0x0000
        /*0062*/ 	.short	0x0000
        /*0064*/ 	.byte	0x00, 0xf5, 0x21, 0x00


	//----- nvinfo : EIATTR_SPARSE_MMA_MASK
	.align		4
.L_25:
        /*0068*/ 	.byte	0x03, 0x50
        /*006a*/ 	.short	0x0000


	//----- nvinfo : EIATTR_MAXREG_COUNT
	.align		4
        /*006c*/ 	.byte	0x03, 0x1b
        /*006e*/ 	.short	0x00ff


	//----- nvinfo : EIATTR_MERCURY_ISA_VERSION
	.align		4
        /*0070*/ 	.byte	0x03, 0x5f
        /*0072*/ 	.short	0x0101


	//----- nvinfo : EIATTR_VRC_CTA_INIT_COUNT
	.align		4
        /*0074*/ 	.byte	0x02, 0x4a
	.zero		1
	.zero		1


	//----- nvinfo : EIATTR_EXIT_INSTR_OFFSETS
	.align		4
        /*0078*/ 	.byte	0x04, 0x1c
        /*007a*/ 	.short	(.L_27 - .L_26)


	//   ....[0]....
.L_26:
        /*007c*/ 	.word	0x000001a0


	//   ....[1]....
        /*0080*/ 	.word	0x00000230


	//----- nvinfo : EIATTR_CBANK_PARAM_SIZE
	.align		4
.L_27:
        /*0084*/ 	.byte	0x03, 0x19
        /*0086*/ 	.short	0x0028


	//----- nvinfo : EIATTR_PARAM_CBANK
	.align		4
        /*0088*/ 	.byte	0x04, 0x0a
        /*008a*/ 	.short	(.L_29 - .L_28)
	.align		4
.L_28:
        /*008c*/ 	.word	index@(.nv.constant0._Z23__2d_noredist_1d_pack__PdS_iiPiS0_)
        /*0090*/ 	.short	0x0380
        /*0092*/ 	.short	0x0028


	//----- nvinfo : EIATTR_SW_WAR
	.align		4
.L_29:
        /*0094*/ 	.byte	0x04, 0x36
        /*0096*/ 	.short	(.L_31 - .L_30)
.L_30:
        /*0098*/ 	.word	0x00000008
.L_31:


//--------------------- .nv.info._Z23__1d_redist_1d_unpack__PdS_iiPiS0_ --------------------------
	.section	.nv.info._Z23__1d_redist_1d_unpack__PdS_iiPiS0_,"",@"SHT_CUDA_INFO"
	.sectionflags	@""
	.align	4


	//----- nvinfo : EIATTR_CUDA_API_VERSION
	.align		4
        /*0000*/ 	.byte	0x04, 0x37
        /*0002*/ 	.short	(.L_33 - .L_32)
.L_32:
        /*0004*/ 	.word	0x00000082


	//----- nvinfo : EIATTR_KPARAM_INFO
	.align		4
.L_33:
        /*0008*/ 	.byte	0x04, 0x17
        /*000a*/ 	.short	(.L_35 - .L_34)
.L_34:
        /*000c*/ 	.word	0x00000000
        /*0010*/ 	.short	0x0005
        /*0012*/ 	.short	0x0020
        /*0014*/ 	.byte	0x00, 0xf5, 0x21, 0x00


	//----- nvinfo : EIATTR_KPARAM_INFO
	.align		4
.L_35:
        /*0018*/ 	.byte	0x04, 0x17
        /*001a*/ 	.short	(.L_37 - .L_36)
.L_36:
        /*001c*/ 	.word	0x00000000
        /*0020*/ 	.short	0x0004
        /*0022*/ 	.short	0x0018
        /*0024*/ 	.byte	0x00, 0xf5, 0x21, 0x00


	//----- nvinfo : EIATTR_KPARAM_INFO
	.align		4
.L_37:
        /*0028*/ 	.byte	0x04, 0x17
        /*002a*/ 	.short	(.L_39 - .L_38)
.L_38:
        /*002c*/ 	.word	0x00000000
        /*0030*/ 	.short	0x0003
        /*0032*/ 	.short	0x0014
        /*0034*/ 	.byte	0x00, 0xf0, 0x11, 0x00


	//----- nvinfo : EIATTR_KPARAM_INFO
	.align		4
.L_39:
        /*0038*/ 	.byte	0x04, 0x17
        /*003a*/ 	.short	(.L_41 - .L_40)
.L_40:
        /*003c*/ 	.word	0x00000000
        /*0040*/ 	.short	0x0002
        /*0042*/ 	.short	0x0010
        /*0044*/ 	.byte	0x00, 0xf0, 0x11, 0x00


	//----- nvinfo : EIATTR_KPARAM_INFO
	.align		4
.L_41:
        /*0048*/ 	.byte	0x04, 0x17
        /*004a*/ 	.short	(.L_43 - .L_42)
.L_42:
        /*004c*/ 	.word	0x00000000
        /*0050*/ 	.short	0x0001
        /*0052*/ 	.short	0x0008
        /*0054*/ 	.byte	0x00, 0xf5, 0x21, 0x00


	//----- nvinfo : EIATTR_KPARAM_INFO
	.align		4
.L_43:
        /*0058*/ 	.byte	0x04, 0x17
        /*005a*/ 	.short	(.L_45 - .L_44)
.L_44:
        /*005c*/ 	.word	0x00000000
        /*0060*/ 	.short	0x0000
        /*0062*/ 	.short	0x0000
        /*0064*/ 	.byte	0x00, 0xf5, 0x21, 0x00


	//----- nvinfo : EIATTR_SPARSE_MMA_MASK
	.align		4
.L_45:
        /*0068*/ 	.byte	0x03, 0x50
        /*006a*/ 	.short	0x0000


	//----- nvinfo : EIATTR_MAXREG_COUNT
	.align		4
        /*006c*/ 	.byte	0x03, 0x1b
        /*006e*/ 	.short	0x00ff


	//----- nvinfo : EIATTR_MERCURY_ISA_VERSION
	.align		4
        /*0070*/ 	.byte	0x03, 0x5f
        /*0072*/ 	.short	0x0101


	//----- nvinfo : EIATTR_VRC_CTA_INIT_COUNT
	.align		4
        /*0074*/ 	.byte	0x02, 0x4a
	.zero		1
	.zero		1


	//----- nvinfo : EIATTR_EXIT_INSTR_OFFSETS
	.align		4
        /*0078*/ 	.byte	0x04, 0x1c
        /*007a*/ 	.short	(.L_47 - .L_46)


	//   ....[0]....
.L_46:
        /*007c*/ 	.word	0x000001a0


	//   ....[1]....
        /*0080*/ 	.word	0x00000230


	//----- nvinfo : EIATTR_CBANK_PARAM_SIZE
	.align		4
.L_47:
        /*0084*/ 	.byte	0x03, 0x19
        /*0086*/ 	.short	0x0028


	//----- nvinfo : EIATTR_PARAM_CBANK
	.align		4
        /*0088*/ 	.byte	0x04, 0x0a
        /*008a*/ 	.short	(.L_49 - .L_48)
	.align		4
.L_48:
        /*008c*/ 	.word	index@(.nv.constant0._Z23__1d_redist_1d_unpack__PdS_iiPiS0_)
        /*0090*/ 	.short	0x0380
        /*0092*/ 	.short	0x0028


	//----- nvinfo : EIATTR_SW_WAR
	.align		4
.L_49:
        /*0094*/ 	.byte	0x04, 0x36
        /*0096*/ 	.short	(.L_51 - .L_50)
.L_50:
        /*0098*/ 	.word	0x00000008
.L_51:


//--------------------- .nv.callgraph             --------------------------
	.section	.nv.callgraph,"",@"SHT_CUDA_CALLGRAPH"
	.align	4
	.sectionentsize	8
	.align		4
        /*0000*/ 	.word	0x00000000
	.align		4
        /*0004*/ 	.word	0xffffffff
	.align		4
        /*0008*/ 	.word	0x00000000
	.align		4
        /*000c*/ 	.word	0xfffffffe
	.align		4
        /*0010*/ 	.word	0x00000000
	.align		4
        /*0014*/ 	.word	0xfffffffd
	.align		4
        /*0018*/ 	.word	0x00000000
	.align		4
        /*001c*/ 	.word	0xfffffffc


//--------------------- .text._Z23__2d_noredist_1d_pack__PdS_iiPiS0_ --------------------------
	.section	.text._Z23__2d_noredist_1d_pack__PdS_iiPiS0_,"ax",@progbits
	.align	128
        .global         _Z23__2d_noredist_1d_pack__PdS_iiPiS0_
        .type           _Z23__2d_noredist_1d_pack__PdS_iiPiS0_,@function
        .size           _Z23__2d_noredist_1d_pack__PdS_iiPiS0_,(.L_x_2 - _Z23__2d_noredist_1d_pack__PdS_iiPiS0_)
        .other          _Z23__2d_noredist_1d_pack__PdS_iiPiS0_,@"STO_CUDA_ENTRY STV_DEFAULT"
_Z23__2d_noredist_1d_pack__PdS_iiPiS0_:
.text._Z23__2d_noredist_1d_pack__PdS_iiPiS0_:
[----:B------:R-:W-:Y:S01]  /*0000*/  LDC R1, c[0x0][0x37c] ;  /* 0x0000df00ff017b82 */ /* 0x000fe20000000800 */
[----:B------:R-:W0:Y:S07]  /*0010*/  S2R R9, SR_CTAID.Z ;  /* 0x0000000000097919 */ /* 0x000e2e0000002700 */
[----:B------:R-:W0:Y:S01]  /*0020*/  LDC.64 R2, c[0x0][0x3a0] ;  /* 0x0000e800ff027b82 */ /* 0x000e220000000a00 */
[----:B------:R-:W1:Y:S07]  /*0030*/  LDCU.64 UR6, c[0x0][0x358] ;  /* 0x00006b00ff0677ac */ /* 0x000e6e0008000a00 */
[----:B------:R-:W2:Y:S01]  /*0040*/  LDC.64 R4, c[0x0][0x398] ;  /* 0x0000e600ff047b82 */ /* 0x000ea20000000a00 */
[----:B------:R-:W3:Y:S01]  /*0050*/  S2R R8, SR_TID.Y ;  /* 0x0000000000087919 */ /* 0x000ee20000002200 */
[----:B------:R-:W4:Y:S01]  /*0060*/  LDCU UR5, c[0x0][0x360] ;  /* 0x00006c00ff0577ac */ /* 0x000f220008000800 */
[----:B------:R-:W5:Y:S01]  /*0070*/  LDCU.64 UR10, c[0x0][0x390] ;  /* 0x00007200ff0a77ac */ /* 0x000f620008000a00 */
[----:B0-----:R-:W-:-:S05]  /*0080*/  IMAD.WIDE.U32 R2, R9, 0x4, R2 ;  /* 0x0000000409027825 */ /* 0x001fca00078e0002 */
[----:B-1----:R-:W5:Y:S04]  /*0090*/  LDG.E R0, desc[UR6][R2.64] ;  /* 0x0000000602007981 */ /* 0x002f68000c1e1900 */
[----:B------:R3:W5:Y:S01]  /*00a0*/  LDG.E R7, desc[UR6][R2.64+0x4] ;  /* 0x0000040602077981 */ /* 0x000762000c1e1900 */
[----:B--2---:R-:W-:-:S06]  /*00b0*/  IMAD.WIDE.U32 R4, R9, 0x4, R4 ;  /* 0x0000000409047825 */ /* 0x004fcc00078e0004 */
[----:B------:R5:W2:Y:S01]  /*00c0*/  LDG.E R4, desc[UR6][R4.64] ;  /* 0x0000000604047981 */ /* 0x000aa2000c1e1900 */
[----:B------:R-:W4:Y:S01]  /*00d0*/  S2UR UR4, SR_CTAID.X ;  /* 0x00000000000479c3 */ /* 0x000f220000002500 */
[----:B------:R-:W0:Y:S07]  /*00e0*/  S2R R9, SR_TID.X ;  /* 0x0000000000097919 */ /* 0x000e2e0000002100 */
[----:B------:R-:W0:Y:S08]  /*00f0*/  S2UR UR8, SR_CTAID.Y ;  /* 0x00000000000879c3 */ /* 0x000e300000002600 */
[----:B------:R-:W0:Y:S01]  /*0100*/  LDC R6, c[0x0][0x364] ;  /* 0x0000d900ff067b82 */ /* 0x000e220000000800 */
[----:B----4-:R-:W-:-:S06]  /*0110*/  UIMAD UR4, UR4, UR5, URZ ;  /* 0x00000005040472a4 */ /* 0x010fcc000f8e02ff */
[----:B---3--:R-:W-:Y:S01]  /*0120*/  IADD3 R2, PT, PT, R8, UR4, RZ ;  /* 0x0000000408027c10 */ /* 0x008fe2000fffe0ff */
[----:B0-----:R-:W-:-:S04]  /*0130*/  IMAD R3, R6, UR8, R9 ;  /* 0x0000000806037c24 */ /* 0x001fc8000f8e0209 */
[----:B-----5:R-:W-:Y:S01]  /*0140*/  IMAD R5, R2, UR10, R3 ;  /* 0x0000000a02057c24 */ /* 0x020fe2000f8e0203 */
[----:B------:R-:W-:-:S04]  /*0150*/  IADD3 R6, PT, PT, -R0, R7, RZ ;  /* 0x0000000700067210 */ /* 0x000fc80007ffe1ff */
[C---:B------:R-:W-:Y:S02]  /*0160*/  ISETP.GE.AND P0, PT, R3.reuse, R6, PT ;  /* 0x000000060300720c */ /* 0x040fe40003f06270 */
[----:B--2---:R-:W-:Y:S02]  /*0170*/  IADD3 R7, PT, PT, R3, R4, RZ ;  /* 0x0000000403077210 */ /* 0x004fe40007ffe0ff */
[----:B------:R-:W-:-:S03]  /*0180*/  ISETP.GE.OR P0, PT, R2, UR11, P0 ;  /* 0x0000000b02007c0c */ /* 0x000fc60008706670 */
[----:B------:R-:W-:-:S10]  /*0190*/  IMAD R7, R6, UR4, R7 ;  /* 0x0000000406077c24 */ /* 0x000fd4000f8e0207 */
[----:B------:R-:W-:Y:S05]  /*01a0*/  @P0 EXIT ;  /* 0x000000000000094d */ /* 0x000fea0003800000 */
[----:B------:R-:W0:Y:S01]  /*01b0*/  LDC.64 R2, c[0x0][0x388] ;  /* 0x0000e200ff027b82 */ /* 0x000e220000000a00 */
[----:B------:R-:W-:-:S05]  /*01c0*/  IADD3 R5, PT, PT, R0, R5, RZ ;  /* 0x0000000500057210 */ /* 0x000fca0007ffe0ff */
[----:B0-----:R-:W-:Y:S02]  /*01d0*/  IMAD.WIDE R2, R5, 0x8, R2 ;  /* 0x0000000805027825 */ /* 0x001fe400078e0202 */
[----:B------:R-:W0:Y:S04]  /*01e0*/  LDC.64 R4, c[0x0][0x380] ;  /* 0x0000e000ff047b82 */ /* 0x000e280000000a00 */
[----:B------:R-:W2:Y:S01]  /*01f0*/  LDG.E.64 R2, desc[UR6][R2.64] ;  /* 0x0000000602027981 */ /* 0x000ea2000c1e1b00 */
[----:B------:R-:W-:-:S04]  /*0200*/  IMAD R7, R6, R8, R7 ;  /* 0x0000000806077224 */ /* 0x000fc800078e0207 */
[----:B0-----:R-:W-:-:S05]  /*0210*/  IMAD.WIDE R4, R7, 0x8, R4 ;  /* 0x0000000807047825 */ /* 0x001fca00078e0204 */
[----:B--2---:R-:W-:Y:S01]  /*0220*/  STG.E.64 desc[UR6][R4.64], R2 ;  /* 0x0000000204007986 */ /* 0x004fe2000c101b06 */
[----:B------:R-:W-:Y:S05]  /*0230*/  EXIT ;  /* 0x000000000000794d */ /* 0x000fea0003800000 */
.L_x_0:
[----:B------:R-:W-:-:S00]  /*0240*/  BRA `(.L_x_0) ;  /* 0xfffffffc00fc7947 */ /* 0x000fc0000383ffff */
[----:B------:R-:W-:-:S00]  /*0250*/  NOP ;  /* 0x0000000000007918 */ /* 0x000fc00000000000 */
        /* <DEDUP_REMOVED lines=10> */
.L_x_2:


//--------------------- .text._Z23__1d_redist_1d_unpack__PdS_iiPiS0_ --------------------------
	.section	.text._Z23__1d_redist_1d_unpack__PdS_iiPiS0_,"ax",@progbits
	.align	128
        .global         _Z23__1d_redist_1d_unpack__PdS_iiPiS0_
        .type           _Z23__1d_redist_1d_unpack__PdS_iiPiS0_,@function
        .size           _Z23__1d_redist_1d_unpack__PdS_iiPiS0_,(.L_x_3 - _Z23__1d_redist_1d_unpack__PdS_iiPiS0_)
        .other          _Z23__1d_redist_1d_unpack__PdS_iiPiS0_,@"STO_CUDA_ENTRY STV_DEFAULT"
_Z23__1d_redist_1d_unpack__PdS_iiPiS0_:
.text._Z23__1d_redist_1d_unpack__PdS_iiPiS0_:
        /* <DEDUP_REMOVED lines=12> */
[----:B------:R-:W2:Y:S01]  /*00c0*/  LDG.E R2, desc[UR6][R2.64] ;  /* 0x0000000602027981 */ /* 0x000ea2000c1e1900 */
        /* <DEDUP_REMOVED lines=8> */
[----:B------:R-:W-:-:S04]  /*0150*/  IADD3 R0, PT, PT, R0, -R7, RZ ;  /* 0x8000000700007210 */ /* 0x000fc80007ffe0ff */
[----:B------:R-:W-:Y:S02]  /*0160*/  ISETP.GE.AND P0, PT, R5, R0, PT ;  /* 0x000000000500720c */ /* 0x000fe40003f06270 */
[----:B--2---:R-:W-:Y:S02]  /*0170*/  IADD3 R3, PT, PT, R2, R5, RZ ;  /* 0x0000000502037210 */ /* 0x004fe40007ffe0ff */
[----:B------:R-:W-:-:S03]  /*0180*/  ISETP.GE.OR P0, PT, R4, UR11, P0 ;  /* 0x0000000b04007c0c */ /* 0x000fc60008706670 */
[----:B------:R-:W-:-:S10]  /*0190*/  IMAD R5, R0, UR4, R3 ;  /* 0x0000000400057c24 */ /* 0x000fd4000f8e0203 */
[----:B------:R-:W-:Y:S05]  /*01a0*/  @P0 EXIT ;  /* 0x000000000000094d */ /* 0x000fea0003800000 */
[----:B------:R-:W0:Y:S01]  /*01b0*/  LDC.64 R2, c[0x0][0x388] ;  /* 0x0000e200ff027b82 */ /* 0x000e220000000a00 */
[----:B------:R-:W-:-:S04]  /*01c0*/  IMAD R5, R0, R8, R5 ;  /* 0x0000000800057224 */ /* 0x000fc800078e0205 */
[----:B0-----:R-:W-:-:S03]  /*01d0*/  IMAD.WIDE R2, R5, 0x8, R2 ;  /* 0x0000000805027825 */ /* 0x001fc600078e0202 */
[----:B------:R-:W0:Y:S03]  /*01e0*/  LDC.64 R4, c[0x0][0x380] ;  /* 0x0000e000ff047b82 */ /* 0x000e260000000a00 */
[----:B------:R-:W2:Y:S01]  /*01f0*/  LDG.E.64 R2, desc[UR6][R2.64] ;  /* 0x0000000602027981 */ /* 0x000ea2000c1e1b00 */
[----:B------:R-:W-:-:S05]  /*0200*/  IADD3 R7, PT, PT, R7, R6, RZ ;  /* 0x0000000607077210 */ /* 0x000fca0007ffe0ff */
[----:B0-----:R-:W-:-:S05]  /*0210*/  IMAD.WIDE R4, R7, 0x8, R4 ;  /* 0x0000000807047825 */ /* 0x001fca00078e0204 */
[----:B--2---:R-:W-:Y:S01]  /*0220*/  STG.E.64 desc[UR6][R4.64], R2 ;  /* 0x0000000204007986 */ /* 0x004fe2000c101b06 */
[----:B------:R-:W-:Y:S05]  /*0230*/  EXIT ;  /* 0x000000000000794d */ /* 0x000fea0003800000 */
.L_x_1:
        /* <DEDUP_REMOVED lines=12> */
.L_x_3:


//--------------------- .nv.shared.reserved.0     --------------------------
	.section	.nv.shared.reserved.0,"aw",@nobits
	.weak		__nv_reservedSMEM_offset_0_alias
	.size		__nv_reservedSMEM_offset_0_alias, 0, 64
	.other		__nv_reservedSMEM_offset_0_alias,@"STO_CUDA_RESERVED_SHARED STV_DEFAULT"
__nv_reservedSMEM_offset_0_alias:
	.zero		0
	.zero		64


//--------------------- .nv.constant0._Z23__2d_noredist_1d_pack__PdS_iiPiS0_ --------------------------
	.section	.nv.constant0._Z23__2d_noredist_1d_pack__PdS_iiPiS0_,"a",@progbits
	.sectionflags	@""
	.align	4
.nv.constant0._Z23__2d_noredist_1d_pack__PdS_iiPiS0_:
	.zero		936


//--------------------- .nv.constant0._Z23__1d_redist_1d_unpack__PdS_iiPiS0_ --------------------------
	.section	.nv.constant0._Z23__1d_redist_1d_unpack__PdS_iiPiS0_,"a",@progbits
	.sectionflags	@""
	.align	4
.nv.constant0._Z23__1d_redist_1d_unpack__PdS_iiPiS0_:
	.zero		936


//--------------------- SYMBOLS --------------------------

	.type		.nv.reservedSmem.offset0,@object
	.size		.nv.reservedSmem.offset0,0x4
